	.headerflags	@"EF_CUDA_TEXMODE_UNIFIED EF_CUDA_64BIT_ADDRESS EF_CUDA_ACCELERATORS EF_CUDA_SM90 EF_CUDA_VIRTUAL_SM(EF_CUDA_SM90)"
	.elftype	@"ET_EXEC"


//--------------------- .nv.info                  --------------------------
	.section	.nv.info,"",@"SHT_CUDA_INFO"
	.align	4


	//----- nvinfo : EIATTR_REGCOUNT
	.align		4
        /*0000*/ 	.byte	0x04, 0x2f
        /*0002*/ 	.short	(.L_1 - .L_0)
	.align		4
.L_0:
        /*0004*/ 	.word	index@(triton_poi_fused_convolution_relu_threshold_backward_8)
        /*0008*/ 	.word	0x0000000e


	//----- nvinfo : EIATTR_MIN_STACK_SIZE
	.align		4
.L_1:
        /*000c*/ 	.byte	0x04, 0x12
        /*000e*/ 	.short	(.L_3 - .L_2)
	.align		4
.L_2:
        /*0010*/ 	.word	index@(triton_poi_fused_convolution_relu_threshold_backward_8)
        /*0014*/ 	.word	0x00000000


	//----- nvinfo : EIATTR_FRAME_SIZE
	.align		4
.L_3:
        /*0018*/ 	.byte	0x04, 0x11
        /*001a*/ 	.short	(.L_5 - .L_4)
	.align		4
.L_4:
        /*001c*/ 	.word	index@(triton_poi_fused_convolution_relu_threshold_backward_8)
        /*0020*/ 	.word	0x00000000


	//----- nvinfo : EIATTR_MIN_STACK_SIZE
	.align		4
.L_5:
        /*0024*/ 	.byte	0x04, 0x12
        /*0026*/ 	.short	(.L_7 - .L_6)
	.align		4
.L_6:
        /*0028*/ 	.word	index@(triton_poi_fused_convolution_relu_threshold_backward_8)
        /*002c*/ 	.word	0x00000000
.L_7:


//--------------------- .nv.info.triton_poi_fused_convolution_relu_threshold_backward_8 --------------------------
	.section	.nv.info.triton_poi_fused_convolution_relu_threshold_backward_8,"",@"SHT_CUDA_INFO"
	.sectionflags	@""
	.align	4


	//----- nvinfo : EIATTR_CUDA_API_VERSION
	.align		4
        /*0000*/ 	.byte	0x04, 0x37
        /*0002*/ 	.short	(.L_9 - .L_8)
.L_8:
        /*0004*/ 	.word	0x0000007c


	//----- nvinfo : EIATTR_KPARAM_INFO
	.align		4
.L_9:
        /*0008*/ 	.byte	0x04, 0x17
        /*000a*/ 	.short	(.L_11 - .L_10)
.L_10:
        /*000c*/ 	.word	0x00000000
        /*0010*/ 	.short	0x0003
        /*0012*/ 	.short	0x0018
        /*0014*/ 	.byte	0x00, 0xf0, 0x11, 0x00


	//----- nvinfo : EIATTR_KPARAM_INFO
	.align		4
.L_11:
        /*0018*/ 	.byte	0x04, 0x17
        /*001a*/ 	.short	(.L_13 - .L_12)
.L_12:
        /*001c*/ 	.word	0x00000000
        /*0020*/ 	.short	0x0002
        /*0022*/ 	.short	0x0010
        /*0024*/ 	.byte	0x00, 0xf4, 0x21, 0x00


	//----- nvinfo : EIATTR_KPARAM_INFO
	.align		4
.L_13:
        /*0028*/ 	.byte	0x04, 0x17
        /*002a*/ 	.short	(.L_15 - .L_14)
.L_14:
        /*002c*/ 	.word	0x00000000
        /*0030*/ 	.short	0x0001
        /*0032*/ 	.short	0x0008
        /*0034*/ 	.byte	0x00, 0xf4, 0x21, 0x00


	//----- nvinfo : EIATTR_KPARAM_INFO
	.align		4
.L_15:
        /*0038*/ 	.byte	0x04, 0x17
        /*003a*/ 	.short	(.L_17 - .L_16)
.L_16:
        /*003c*/ 	.word	0x00000000
        /*0040*/ 	.short	0x0000
        /*0042*/ 	.short	0x0000
        /*0044*/ 	.byte	0x00, 0xf4, 0x21, 0x00


	//----- nvinfo : EIATTR_SPARSE_MMA_MASK
	.align		4
.L_17:
        /*0048*/ 	.byte	0x03, 0x50
        /*004a*/ 	.short	0x0000


	//----- nvinfo : EIATTR_MAXREG_COUNT
	.align		4
        /*004c*/ 	.byte	0x03, 0x1b
        /*004e*/ 	.short	0x00ff


	//----- nvinfo : EIATTR_EXIT_INSTR_OFFSETS
	.align		4
        /*0050*/ 	.byte	0x04, 0x1c
        /*0052*/ 	.short	(.L_19 - .L_18)


	//   ....[0]....
.L_18:
        /*0054*/ 	.word	0x00000270


	//   ....[1]....
        /*0058*/ 	.word	0x00000290


	//----- nvinfo : EIATTR_REQNTID
	.align		4
.L_19:
        /*005c*/ 	.byte	0x04, 0x10
        /*005e*/ 	.short	(.L_21 - .L_20)
.L_20:
        /*0060*/ 	.word	0x00000080
        /*0064*/ 	.word	0x00000001
        /*0068*/ 	.word	0x00000001


	//----- nvinfo : EIATTR_CBANK_PARAM_SIZE
	.align		4
.L_21:
        /*006c*/ 	.byte	0x03, 0x19
        /*006e*/ 	.short	0x001c


	//----- nvinfo : EIATTR_PARAM_CBANK
	.align		4
        /*0070*/ 	.byte	0x04, 0x0a
        /*0072*/ 	.short	(.L_23 - .L_22)
	.align		4
.L_22:
        /*0074*/ 	.word	index@(.nv.constant0.triton_poi_fused_convolution_relu_threshold_backward_8)
        /*0078*/ 	.short	0x0210
        /*007a*/ 	.short	0x001c


	//----- nvinfo : EIATTR_SW_WAR
	.align		4
.L_23:
        /*007c*/ 	.byte	0x04, 0x36
        /*007e*/ 	.short	(.L_25 - .L_24)
.L_24:
        /*0080*/ 	.word	0x00000008
.L_25:


//--------------------- .nv.callgraph             --------------------------
	.section	.nv.callgraph,"",@"SHT_CUDA_CALLGRAPH"
	.align	4
	.sectionentsize	8
	.align		4
        /*0000*/ 	.word	0x00000000
	.align		4
        /*0004*/ 	.word	0xffffffff
	.align		4
        /*0008*/ 	.word	0x00000000
	.align		4
        /*000c*/ 	.word	0xfffffffe
	.align		4
        /*0010*/ 	.word	0x00000000
	.align		4
        /*0014*/ 	.word	0xfffffffd
	.align		4
        /*0018*/ 	.word	0x00000000
	.align		4
        /*001c*/ 	.word	0xfffffffc


//--------------------- .text.triton_poi_fused_convolution_relu_threshold_backward_8 --------------------------
	.section	.text.triton_poi_fused_convolution_relu_threshold_backward_8,"ax",@progbits
	.align	128
        .global         triton_poi_fused_convolution_relu_threshold_backward_8
        .type           triton_poi_fused_convolution_relu_threshold_backward_8,@function
        .size           triton_poi_fused_convolution_relu_threshold_backward_8,(.L_x_1 - triton_poi_fused_convolution_relu_threshold_backward_8)
        .other          triton_poi_fused_convolution_relu_threshold_backward_8,@"STO_CUDA_ENTRY STV_DEFAULT"
triton_poi_fused_convolution_relu_threshold_backward_8:
.text.triton_poi_fused_convolution_relu_threshold_backward_8:
[----:B------:R-:W0:Y:S02]  /*0000*/  LDC R1, c[0x0][0x28] ;  /* 0x00000a00ff017b82 */ /* 0x000e240000000800 */
[----:B------:R-:W1:Y:S01]  /*0010*/  S2R R0, SR_TID.X ;  /* 0x0000000000007919 */ /* 0x000e620000002100 */
[----:B------:R-:W2:Y:S01]  /*0020*/  LDC.64 R4, c[0x0][0x218] ;  /* 0x00008600ff047b82 */ /* 0x000ea20000000a00 */
[----:B------:R-:W-:Y:S01]  /*0030*/  IMAD.MOV.U32 R11, RZ, RZ, RZ ;  /* 0x000000ffff0b7224 */ /* 0x000fe200078e00ff */
[----:B------:R-:W-:Y:S01]  /*0040*/  ULDC.64 UR4, c[0x0][0x208] ;  /* 0x0000820000047ab9 */ /* 0x000fe20000000a00 */
[----:B------:R-:W3:Y:S01]  /*0050*/  S2R R7, SR_CTAID.X ;  /* 0x0000000000077919 */ /* 0x000ee20000002500 */
[----:B------:R-:W-:Y:S01]  /*0060*/  ULDC.64 UR6, c[0x0][0x220] ;  /* 0x0000880000067ab9 */ /* 0x000fe20000000a00 */
[----:B-1----:R-:W-:Y:S01]  /*0070*/  IMAD.SHL.U32 R0, R0, 0x2, RZ ;  /* 0x0000000200007824 */ /* 0x002fe200078e00ff */
[----:B---3--:R-:W-:-:S04]  /*0080*/  SHF.R.S32.HI R2, RZ, 0x17, R7 ;  /* 0x00000017ff027819 */ /* 0x008fc80000011407 */
[----:B------:R-:W-:Y:S02]  /*0090*/  LOP3.LUT R0, R0, 0xfe, RZ, 0xc0, !PT ;  /* 0x000000fe00007812 */ /* 0x000fe400078ec0ff */
[----:B------:R-:W-:-:S03]  /*00a0*/  SGXT R2, R2, 0x1 ;  /* 0x000000010202781a */ /* 0x000fc60000000200 */
[----:B------:R-:W-:-:S05]  /*00b0*/  IMAD R7, R7, 0x100, R0 ;  /* 0x0000010007077824 */ /* 0x000fca00078e0200 */
[----:B------:R-:W-:Y:S02]  /*00c0*/  LEA.HI R0, R2, R7, RZ, 0x4 ;  /* 0x0000000702007211 */ /* 0x000fe400078f20ff */
[----:B------:R-:W1:Y:S01]  /*00d0*/  LDC.64 R2, c[0x0][0x210] ;  /* 0x00008400ff027b82 */ /* 0x000e620000000a00 */
[----:B------:R-:W-:Y:S02]  /*00e0*/  ISETP.GE.AND P0, PT, R7, 0x100, PT ;  /* 0x000001000700780c */ /* 0x000fe40003f06270 */
[----:B------:R-:W-:-:S04]  /*00f0*/  SHF.R.S32.HI R0, RZ, 0x4, R0 ;  /* 0x00000004ff007819 */ /* 0x000fc80000011400 */
[----:B------:R-:W-:-:S04]  /*0100*/  LEA.HI R6, R0, R0, RZ, 0x2 ;  /* 0x0000000000067211 */ /* 0x000fc800078f10ff */
[----:B------:R-:W-:-:S05]  /*0110*/  LOP3.LUT R9, R6, 0xfffffffc, RZ, 0xc0, !PT ;  /* 0xfffffffc06097812 */ /* 0x000fca00078ec0ff */
[----:B------:R-:W-:Y:S02]  /*0120*/  IMAD.IADD R9, R0, 0x1, -R9 ;  /* 0x0000000100097824 */ /* 0x000fe400078e0a09 */
[----:B------:R-:W-:Y:S02]  /*0130*/  IMAD.MOV.U32 R0, RZ, RZ, RZ ;  /* 0x000000ffff007224 */ /* 0x000fe400078e00ff */
[----:B--2---:R-:W-:Y:S01]  /*0140*/  IMAD.WIDE R4, R9, 0x4, R4 ;  /* 0x0000000409047825 */ /* 0x004fe200078e0204 */
[----:B------:R-:W-:-:S03]  /*0150*/  CS2R R8, SRZ ;  /* 0x0000000000087805 */ /* 0x000fc6000001ff00 */
[----:B-1----:R-:W-:Y:S01]  /*0160*/  IMAD.WIDE R2, R7, 0x4, R2 ;  /* 0x0000000407027825 */ /* 0x002fe200078e0202 */
[----:B------:R-:W2:Y:S04]  /*0170*/  @!P0 LDG.E.EL R11, desc[UR4][R4.64] ;  /* 0x00000004040b8981 */ /* 0x000ea8000c2e1900 */
[----:B------:R1:W2:Y:S04]  /*0180*/  @!P0 LDG.E.64 R8, desc[UR4][R2.64] ;  /* 0x0000000402088981 */ /* 0x0002a8000c1e1b00 */
[----:B------:R-:W3:Y:S01]  /*0190*/  @!P0 LDG.E.EL R0, desc[UR4][R4.64] ;  /* 0x0000000404008981 */ /* 0x000ee2000c2e1900 */
[----:B-1----:R-:W-:-:S04]  /*01a0*/  IADD3 R2, P3, R7, UR6, RZ ;  /* 0x0000000607027c10 */ /* 0x002fc8000ff7e0ff */
[----:B------:R-:W-:Y:S02]  /*01b0*/  LEA.HI.X.SX32 R3, R7, UR7, 0x1, P3 ;  /* 0x0000000707037c11 */ /* 0x000fe400098f0eff */
[----:B--2---:R-:W-:Y:S01]  /*01c0*/  FSETP.GEU.AND P2, PT, R8, -R11, PT ;  /* 0x8000000b0800720b */ /* 0x004fe20003f4e000 */
[----:B------:R-:W-:Y:S01]  /*01d0*/  FADD R8, R11, R8 ;  /* 0x000000080b087221 */ /* 0x000fe20000000000 */
[----:B---3--:R-:W-:Y:S01]  /*01e0*/  FADD R6, R0, R9 ;  /* 0x0000000900067221 */ /* 0x008fe20000000000 */
[----:B------:R-:W-:-:S03]  /*01f0*/  FSETP.GEU.AND P1, PT, R9, -R0, PT ;  /* 0x800000000900720b */ /* 0x000fc60003f2e000 */
[----:B------:R-:W-:Y:S02]  /*0200*/  FSEL R8, R8, RZ, P2 ;  /* 0x000000ff08087208 */ /* 0x000fe40001000000 */
[----:B------:R-:W-:Y:S02]  /*0210*/  FSEL R6, R6, RZ, P1 ;  /* 0x000000ff06067208 */ /* 0x000fe40000800000 */
[----:B------:R-:W-:Y:S02]  /*0220*/  FSETP.GTU.AND P2, PT, R8, RZ, PT ;  /* 0x000000ff0800720b */ /* 0x000fe40003f4c000 */
[----:B------:R-:W-:Y:S02]  /*0230*/  FSETP.GTU.AND P1, PT, R6, RZ, PT ;  /* 0x000000ff0600720b */ /* 0x000fe40003f2c000 */
[----:B------:R-:W-:Y:S02]  /*0240*/  SEL R0, RZ, 0x1, P2 ;  /* 0x00000001ff007807 */ /* 0x000fe40001000000 */
[----:B------:R-:W-:-:S05]  /*0250*/  SEL R5, RZ, 0x100, P1 ;  /* 0x00000100ff057807 */ /* 0x000fca0000800000 */
[----:B------:R-:W-:Y:S01]  /*0260*/  IMAD.IADD R5, R0, 0x1, R5 ;  /* 0x0000000100057824 */ /* 0x000fe200078e0205 */
[----:B------:R-:W-:Y:S06]  /*0270*/  @P0 EXIT ;  /* 0x000000000000094d */ /* 0x000fec0003800000 */
[----:B------:R-:W-:Y:S01]  /*0280*/  STG.E.U16 desc[UR4][R2.64], R5 ;  /* 0x0000000502007986 */ /* 0x000fe2000c101504 */
[----:B------:R-:W-:Y:S05]  /*0290*/  EXIT ;  /* 0x000000000000794d */ /* 0x000fea0003800000 */
.L_x_0:
[----:B------:R-:W-:-:S00]  /*02a0*/  BRA `(.L_x_0) ;  /* 0xfffffffc00fc7947 */ /* 0x000fc0000383ffff */
[----:B------:R-:W-:-:S00]  /*02b0*/  NOP ;  /* 0x0000000000007918 */ /* 0x000fc00000000000 */
        /* <DEDUP_REMOVED lines=12> */
.L_x_1:


//--------------------- .nv.constant0.triton_poi_fused_convolution_relu_threshold_backward_8 --------------------------
	.section	.nv.constant0.triton_poi_fused_convolution_relu_threshold_backward_8,"a",@progbits
	.sectionflags	@""
	.align	4
.nv.constant0.triton_poi_fused_convolution_relu_threshold_backward_8:
	.zero		556
